//
// Generated by NVIDIA NVVM Compiler
//
// Compiler Build ID: CL-36424714
// Cuda compilation tools, release 13.0, V13.0.88
// Based on NVVM 20.0.0
//

.version 9.0
.target sm_100
.address_size 64

	// .globl	_Z12initialize_uPdii

.visible .entry _Z12initialize_uPdii(
	.param .u64 .ptr .align 1 _Z12initialize_uPdii_param_0,
	.param .u32 _Z12initialize_uPdii_param_1,
	.param .u32 _Z12initialize_uPdii_param_2
)
{
	.reg .pred 	%p<4>;
	.reg .b32 	%r<14>;
	.reg .b64 	%rd<6>;

	ld.param.u64 	%rd1, [_Z12initialize_uPdii_param_0];
	ld.param.u32 	%r3, [_Z12initialize_uPdii_param_1];
	ld.param.u32 	%r4, [_Z12initialize_uPdii_param_2];
	mov.u32 	%r6, %tid.x;
	mov.u32 	%r7, %ctaid.x;
	mov.u32 	%r8, %ntid.x;
	mad.lo.s32 	%r1, %r7, %r8, %r6;
	mov.u32 	%r9, %tid.y;
	mov.u32 	%r10, %ctaid.y;
	mov.u32 	%r11, %ntid.y;
	mad.lo.s32 	%r12, %r10, %r11, %r9;
	setp.ge.s32 	%p1, %r1, %r3;
	setp.ge.s32 	%p2, %r12, %r4;
	or.pred  	%p3, %p1, %p2;
	@%p3 bra 	$L__BB0_2;
	cvta.to.global.u64 	%rd2, %rd1;
	mad.lo.s32 	%r13, %r3, %r12, %r1;
	mul.wide.s32 	%rd3, %r13, 8;
	add.s64 	%rd4, %rd2, %rd3;
	mov.b64 	%rd5, 0;
	st.global.u64 	[%rd4], %rd5;
$L__BB0_2:
	ret;

}
	// .globl	_Z8define_cPddii
.visible .entry _Z8define_cPddii(
	.param .u64 .ptr .align 1 _Z8define_cPddii_param_0,
	.param .f64 _Z8define_cPddii_param_1,
	.param .u32 _Z8define_cPddii_param_2,
	.param .u32 _Z8define_cPddii_param_3
)
{
	.reg .pred 	%p<4>;
	.reg .b32 	%r<14>;
	.reg .b64 	%rd<5>;
	.reg .b64 	%fd<2>;

	ld.param.u64 	%rd1, [_Z8define_cPddii_param_0];
	ld.param.f64 	%fd1, [_Z8define_cPddii_param_1];
	ld.param.u32 	%r3, [_Z8define_cPddii_param_2];
	ld.param.u32 	%r4, [_Z8define_cPddii_param_3];
	mov.u32 	%r6, %tid.x;
	mov.u32 	%r7, %ctaid.x;
	mov.u32 	%r8, %ntid.x;
	mad.lo.s32 	%r1, %r7, %r8, %r6;
	mov.u32 	%r9, %tid.y;
	mov.u32 	%r10, %ctaid.y;
	mov.u32 	%r11, %ntid.y;
	mad.lo.s32 	%r12, %r10, %r11, %r9;
	setp.ge.s32 	%p1, %r1, %r3;
	setp.ge.s32 	%p2, %r12, %r4;
	or.pred  	%p3, %p1, %p2;
	@%p3 bra 	$L__BB1_2;
	cvta.to.global.u64 	%rd2, %rd1;
	mad.lo.s32 	%r13, %r3, %r12, %r1;
	mul.wide.s32 	%rd3, %r13, 8;
	add.s64 	%rd4, %rd2, %rd3;
	st.global.f64 	[%rd4], %fd1;
$L__BB1_2:
	ret;

}
	// .globl	_Z24define_initial_conditionPdiiii
.visible .entry _Z24define_initial_conditionPdiiii(
	.param .u64 .ptr .align 1 _Z24define_initial_conditionPdiiii_param_0,
	.param .u32 _Z24define_initial_conditionPdiiii_param_1,
	.param .u32 _Z24define_initial_conditionPdiiii_param_2,
	.param .u32 _Z24define_initial_conditionPdiiii_param_3,
	.param .u32 _Z24define_initial_conditionPdiiii_param_4
)
{
	.reg .pred 	%p<7>;
	.reg .b32 	%r<35>;
	.reg .b32 	%f<3>;
	.reg .b64 	%rd<5>;
	.reg .b64 	%fd<27>;

	ld.param.u64 	%rd1, [_Z24define_initial_conditionPdiiii_param_0];
	ld.param.u32 	%r6, [_Z24define_initial_conditionPdiiii_param_1];
	ld.param.u32 	%r9, [_Z24define_initial_conditionPdiiii_param_2];
	ld.param.u32 	%r7, [_Z24define_initial_conditionPdiiii_param_3];
	ld.param.u32 	%r8, [_Z24define_initial_conditionPdiiii_param_4];
	mov.u32 	%r11, %tid.x;
	mov.u32 	%r12, %ctaid.x;
	mov.u32 	%r13, %ntid.x;
	mad.lo.s32 	%r1, %r12, %r13, %r11;
	mov.u32 	%r14, %tid.y;
	mov.u32 	%r15, %ctaid.y;
	mov.u32 	%r16, %ntid.y;
	mad.lo.s32 	%r17, %r15, %r16, %r14;
	setp.ge.s32 	%p1, %r1, %r6;
	setp.ge.s32 	%p2, %r17, %r9;
	or.pred  	%p3, %p1, %p2;
	@%p3 bra 	$L__BB2_5;
	sub.s32 	%r18, %r1, %r7;
	mul.lo.s32 	%r19, %r18, %r18;
	sub.s32 	%r20, %r17, %r8;
	mad.lo.s32 	%r21, %r20, %r20, %r19;
	cvt.rn.f64.u32 	%fd6, %r21;
	mul.f64 	%fd1, %fd6, 0dBFC999999999999A;
	fma.rn.f64 	%fd7, %fd1, 0d3FF71547652B82FE, 0d4338000000000000;
	{
	.reg .b32 %temp; 
	mov.b64 	{%r3, %temp}, %fd7;
	}
	mov.f64 	%fd8, 0dC338000000000000;
	add.rn.f64 	%fd9, %fd7, %fd8;
	fma.rn.f64 	%fd10, %fd9, 0dBFE62E42FEFA39EF, %fd1;
	fma.rn.f64 	%fd11, %fd9, 0dBC7ABC9E3B39803F, %fd10;
	fma.rn.f64 	%fd12, %fd11, 0d3E5ADE1569CE2BDF, 0d3E928AF3FCA213EA;
	fma.rn.f64 	%fd13, %fd12, %fd11, 0d3EC71DEE62401315;
	fma.rn.f64 	%fd14, %fd13, %fd11, 0d3EFA01997C89EB71;
	fma.rn.f64 	%fd15, %fd14, %fd11, 0d3F2A01A014761F65;
	fma.rn.f64 	%fd16, %fd15, %fd11, 0d3F56C16C1852B7AF;
	fma.rn.f64 	%fd17, %fd16, %fd11, 0d3F81111111122322;
	fma.rn.f64 	%fd18, %fd17, %fd11, 0d3FA55555555502A1;
	fma.rn.f64 	%fd19, %fd18, %fd11, 0d3FC5555555555511;
	fma.rn.f64 	%fd20, %fd19, %fd11, 0d3FE000000000000B;
	fma.rn.f64 	%fd21, %fd20, %fd11, 0d3FF0000000000000;
	fma.rn.f64 	%fd22, %fd21, %fd11, 0d3FF0000000000000;
	{
	.reg .b32 %temp; 
	mov.b64 	{%r4, %temp}, %fd22;
	}
	{
	.reg .b32 %temp; 
	mov.b64 	{%temp, %r5}, %fd22;
	}
	shl.b32 	%r22, %r3, 20;
	add.s32 	%r23, %r22, %r5;
	mov.b64 	%fd26, {%r4, %r23};
	{
	.reg .b32 %temp; 
	mov.b64 	{%temp, %r24}, %fd1;
	}
	mov.b32 	%f2, %r24;
	abs.f32 	%f1, %f2;
	setp.lt.f32 	%p4, %f1, 0f4086232B;
	@%p4 bra 	$L__BB2_4;
	setp.lt.f64 	%p5, %fd1, 0d0000000000000000;
	add.f64 	%fd23, %fd1, 0d7FF0000000000000;
	selp.f64 	%fd26, 0d0000000000000000, %fd23, %p5;
	setp.geu.f32 	%p6, %f1, 0f40874800;
	@%p6 bra 	$L__BB2_4;
	shr.u32 	%r25, %r3, 31;
	add.s32 	%r26, %r3, %r25;
	shr.s32 	%r27, %r26, 1;
	shl.b32 	%r28, %r27, 20;
	add.s32 	%r29, %r5, %r28;
	mov.b64 	%fd24, {%r4, %r29};
	sub.s32 	%r30, %r3, %r27;
	shl.b32 	%r31, %r30, 20;
	add.s32 	%r32, %r31, 1072693248;
	mov.b32 	%r33, 0;
	mov.b64 	%fd25, {%r33, %r32};
	mul.f64 	%fd26, %fd25, %fd24;
$L__BB2_4:
	mad.lo.s32 	%r34, %r6, %r17, %r1;
	cvta.to.global.u64 	%rd2, %rd1;
	mul.wide.s32 	%rd3, %r34, 8;
	add.s64 	%rd4, %rd2, %rd3;
	st.global.f64 	[%rd4], %fd26;
$L__BB2_5:
	ret;

}
	// .globl	_Z14calculate_wavePdS_S_S_iidd
.visible .entry _Z14calculate_wavePdS_S_S_iidd(
	.param .u64 .ptr .align 1 _Z14calculate_wavePdS_S_S_iidd_param_0,
	.param .u64 .ptr .align 1 _Z14calculate_wavePdS_S_S_iidd_param_1,
	.param .u64 .ptr .align 1 _Z14calculate_wavePdS_S_S_iidd_param_2,
	.param .u64 .ptr .align 1 _Z14calculate_wavePdS_S_S_iidd_param_3,
	.param .u32 _Z14calculate_wavePdS_S_S_iidd_param_4,
	.param .u32 _Z14calculate_wavePdS_S_S_iidd_param_5,
	.param .f64 _Z14calculate_wavePdS_S_S_iidd_param_6,
	.param .f64 _Z14calculate_wavePdS_S_S_iidd_param_7
)
{
	.reg .pred 	%p<8>;
	.reg .b32 	%r<23>;
	.reg .b64 	%rd<19>;
	.reg .b64 	%fd<23>;

	ld.param.u64 	%rd2, [_Z14calculate_wavePdS_S_S_iidd_param_1];
	ld.param.u64 	%rd3, [_Z14calculate_wavePdS_S_S_iidd_param_2];
	ld.param.u64 	%rd4, [_Z14calculate_wavePdS_S_S_iidd_param_3];
	ld.param.u32 	%r4, [_Z14calculate_wavePdS_S_S_iidd_param_4];
	ld.param.u32 	%r5, [_Z14calculate_wavePdS_S_S_iidd_param_5];
	ld.param.f64 	%fd1, [_Z14calculate_wavePdS_S_S_iidd_param_6];
	ld.param.f64 	%fd2, [_Z14calculate_wavePdS_S_S_iidd_param_7];
	mov.u32 	%r7, %tid.x;
	mov.u32 	%r8, %ctaid.x;
	mov.u32 	%r9, %ntid.x;
	mad.lo.s32 	%r10, %r8, %r9, %r7;
	mov.u32 	%r11, %tid.y;
	mov.u32 	%r12, %ctaid.y;
	mov.u32 	%r13, %ntid.y;
	mad.lo.s32 	%r14, %r12, %r13, %r11;
	setp.lt.s32 	%p1, %r10, 1;
	add.s32 	%r15, %r4, -1;
	setp.ge.s32 	%p2, %r10, %r15;
	or.pred  	%p3, %p1, %p2;
	setp.eq.s32 	%p4, %r14, 0;
	or.pred  	%p5, %p4, %p3;
	add.s32 	%r16, %r5, -1;
	setp.ge.s32 	%p6, %r14, %r16;
	or.pred  	%p7, %p5, %p6;
	@%p7 bra 	$L__BB3_2;
	ld.param.u64 	%rd18, [_Z14calculate_wavePdS_S_S_iidd_param_0];
	cvta.to.global.u64 	%rd5, %rd4;
	cvta.to.global.u64 	%rd6, %rd2;
	cvta.to.global.u64 	%rd7, %rd3;
	cvta.to.global.u64 	%rd8, %rd18;
	mul.lo.s32 	%r17, %r4, %r14;
	add.s32 	%r18, %r17, %r10;
	mul.wide.s32 	%rd9, %r18, 8;
	add.s64 	%rd10, %rd5, %rd9;
	ld.global.f64 	%fd3, [%rd10];
	mul.f64 	%fd4, %fd3, %fd3;
	mul.f64 	%fd5, %fd1, %fd4;
	mul.f64 	%fd6, %fd1, %fd5;
	mul.f64 	%fd7, %fd2, %fd2;
	div.rn.f64 	%fd8, %fd6, %fd7;
	add.s64 	%rd11, %rd6, %rd9;
	ld.global.f64 	%fd9, [%rd11];
	add.f64 	%fd10, %fd9, %fd9;
	add.s64 	%rd12, %rd7, %rd9;
	ld.global.f64 	%fd11, [%rd12];
	sub.f64 	%fd12, %fd10, %fd11;
	ld.global.f64 	%fd13, [%rd11+8];
	sub.f64 	%fd14, %fd13, %fd10;
	ld.global.f64 	%fd15, [%rd11+-8];
	add.f64 	%fd16, %fd15, %fd14;
	add.s32 	%r19, %r17, %r4;
	mul.wide.s32 	%rd13, %r4, 8;
	add.s64 	%rd14, %rd11, %rd13;
	ld.global.f64 	%fd17, [%rd14];
	add.f64 	%fd18, %fd17, %fd16;
	sub.f64 	%fd19, %fd18, %fd10;
	shl.b32 	%r20, %r4, 1;
	sub.s32 	%r21, %r19, %r20;
	add.s32 	%r22, %r21, %r10;
	mul.wide.s32 	%rd15, %r22, 8;
	add.s64 	%rd16, %rd6, %rd15;
	ld.global.f64 	%fd20, [%rd16];
	add.f64 	%fd21, %fd20, %fd19;
	fma.rn.f64 	%fd22, %fd8, %fd21, %fd12;
	add.s64 	%rd17, %rd8, %rd9;
	st.global.f64 	[%rd17], %fd22;
$L__BB3_2:
	ret;

}


// ===== COMPILED SASS (sm_100) =====

	.target	sm_100

	.elftype	@"ET_EXEC"


//--------------------- .note.nv.tkinfo           --------------------------
	.section	.note.nv.tkinfo,"",@"SHT_NOTE"
	.sectionflags	@"SHF_NOTE_NV_TKINFO"
	.tkinfo
        /*0018*/ 	.word	0x00000002
        /*0030*/ 	.string	""
        /*0030*/ 	.string	"ptxas"
        /*0030*/ 	.string	"Cuda compilation tools, release 13.0, V13.0.88"
        /*0030*/ 	.string	"Build cuda_13.0.r13.0/compiler.36424714_0"
        /*0030*/ 	.string	"-arch sm_100 -m 64 "



//--------------------- .note.nv.cuinfo           --------------------------
	.section	.note.nv.cuinfo,"",@"SHT_NOTE"
	.sectionflags	@"SHF_NOTE_NV_CUINFO"
        /*0018*/ 	.short	0x0002
        /*001a*/ 	.short	0x0064
        /*001c*/ 	.short	0x0082
	.zero		2


//--------------------- .nv.info                  --------------------------
	.section	.nv.info,"",@"SHT_CUDA_INFO"
	.align	4


	//----- nvinfo : EIATTR_REGCOUNT
	.align		4
        /*0000*/ 	.byte	0x04, 0x2f
        /*0002*/ 	.short	(.L_1 - .L_0)
	.align		4
.L_0:
        /*0004*/ 	.word	index@(_Z12initialize_uPdii)
        /*0008*/ 	.word	0x00000008


	//----- nvinfo : EIATTR_FRAME_SIZE
	.align		4
.L_1:
        /*000c*/ 	.byte	0x04, 0x11
        /*000e*/ 	.short	(.L_3 - .L_2)
	.align		4
.L_2:
        /*0010*/ 	.word	index@(_Z12initialize_uPdii)
        /*0014*/ 	.word	0x00000000


	//----- nvinfo : EIATTR_REGCOUNT
	.align		4
.L_3:
        /*0018*/ 	.byte	0x04, 0x2f
        /*001a*/ 	.short	(.L_5 - .L_4)
	.align		4
.L_4:
        /*001c*/ 	.word	index@(_Z8define_cPddii)
        /*0020*/ 	.word	0x0000000a


	//----- nvinfo : EIATTR_FRAME_SIZE
	.align		4
.L_5:
        /*0024*/ 	.byte	0x04, 0x11
        /*0026*/ 	.short	(.L_7 - .L_6)
	.align		4
.L_6:
        /*0028*/ 	.word	index@(_Z8define_cPddii)
        /*002c*/ 	.word	0x00000000


	//----- nvinfo : EIATTR_REGCOUNT
	.align		4
.L_7:
        /*0030*/ 	.byte	0x04, 0x2f
        /*0032*/ 	.short	(.L_9 - .L_8)
	.align		4
.L_8:
        /*0034*/ 	.word	index@(_Z24define_initial_conditionPdiiii)
        /*0038*/ 	.word	0x00000010


	//----- nvinfo : EIATTR_FRAME_SIZE
	.align		4
.L_9:
        /*003c*/ 	.byte	0x04, 0x11
        /*003e*/ 	.short	(.L_11 - .L_10)
	.align		4
.L_10:
        /*0040*/ 	.word	index@(_Z24define_initial_conditionPdiiii)
        /*0044*/ 	.word	0x00000000


	//----- nvinfo : EIATTR_REGCOUNT
	.align		4
.L_11:
        /*0048*/ 	.byte	0x04, 0x2f
        /*004a*/ 	.short	(.L_13 - .L_12)
	.align		4
.L_12:
        /*004c*/ 	.word	index@(_Z14calculate_wavePdS_S_S_iidd)
        /*0050*/ 	.word	0x0000001b


	//----- nvinfo : EIATTR_FRAME_SIZE
	.align		4
.L_13:
        /*0054*/ 	.byte	0x04, 0x11
        /*0056*/ 	.short	(.L_15 - .L_14)
	.align		4
.L_14:
        /*0058*/ 	.word	index@($__internal_0_$__cuda_sm20_div_rn_f64_full)
        /*005c*/ 	.word	0x00000000


	//----- nvinfo : EIATTR_FRAME_SIZE
	.align		4
.L_15:
        /*0060*/ 	.byte	0x04, 0x11
        /*0062*/ 	.short	(.L_17 - .L_16)
	.align		4
.L_16:
        /*0064*/ 	.word	index@(_Z14calculate_wavePdS_S_S_iidd)
        /*0068*/ 	.word	0x00000000


	//----- nvinfo : EIATTR_MIN_STACK_SIZE
	.align		4
.L_17:
        /*006c*/ 	.byte	0x04, 0x12
        /*006e*/ 	.short	(.L_19 - .L_18)
	.align		4
.L_18:
        /*0070*/ 	.word	index@(_Z14calculate_wavePdS_S_S_iidd)
        /*0074*/ 	.word	0x00000000


	//----- nvinfo : EIATTR_MIN_STACK_SIZE
	.align		4
.L_19:
        /*0078*/ 	.byte	0x04, 0x12
        /*007a*/ 	.short	(.L_21 - .L_20)
	.align		4
.L_20:
        /*007c*/ 	.word	index@(_Z24define_initial_conditionPdiiii)
        /*0080*/ 	.word	0x00000000


	//----- nvinfo : EIATTR_MIN_STACK_SIZE
	.align		4
.L_21:
        /*0084*/ 	.byte	0x04, 0x12
        /*0086*/ 	.short	(.L_23 - .L_22)
	.align		4
.L_22:
        /*0088*/ 	.word	index@(_Z8define_cPddii)
        /*008c*/ 	.word	0x00000000


	//----- nvinfo : EIATTR_MIN_STACK_SIZE
	.align		4
.L_23:
        /*0090*/ 	.byte	0x04, 0x12
        /*0092*/ 	.short	(.L_25 - .L_24)
	.align		4
.L_24:
        /*0094*/ 	.word	index@(_Z12initialize_uPdii)
        /*0098*/ 	.word	0x00000000
.L_25:


//--------------------- .nv.compat                --------------------------
	.section	.nv.compat,"",@"SHT_CUDA_COMPAT_INFO"
	.align	4
        /*0000*/ 	.byte	0x02, 0x09, 0x00, 0x00, 0x02, 0x02, 0x01, 0x00, 0x02, 0x05, 0x05, 0x00, 0x03, 0x07, 0x01, 0x01
        /*0010*/ 	.byte	0x02, 0x03, 0x00, 0x00, 0x02, 0x06, 0x01, 0x00, 0x04, 0x0b, 0x08, 0x00, 0x01, 0x00, 0x00, 0x00
        /*0020*/ 	.byte	0x00, 0x00, 0x00, 0x00


//--------------------- .nv.info._Z14calculate_wavePdS_S_S_iidd --------------------------
	.section	.nv.info._Z14calculate_wavePdS_S_S_iidd,"",@"SHT_CUDA_INFO"
	.sectionflags	@""
	.align	4


	//----- nvinfo : EIATTR_CUDA_API_VERSION
	.align		4
        /*0000*/ 	.byte	0x04, 0x37
        /*0002*/ 	.short	(.L_27 - .L_26)
.L_26:
        /*0004*/ 	.word	0x00000082


	//----- nvinfo : EIATTR_KPARAM_INFO
	.align		4
.L_27:
        /*0008*/ 	.byte	0x04, 0x17
        /*000a*/ 	.short	(.L_29 - .L_28)
.L_28:
        /*000c*/ 	.word	0x00000000
        /*0010*/ 	.short	0x0007
        /*0012*/ 	.short	0x0030
        /*0014*/ 	.byte	0x00, 0xf0, 0x21, 0x00


	//----- nvinfo : EIATTR_KPARAM_INFO
	.align		4
.L_29:
        /*0018*/ 	.byte	0x04, 0x17
        /*001a*/ 	.short	(.L_31 - .L_30)
.L_30:
        /*001c*/ 	.word	0x00000000
        /*0020*/ 	.short	0x0006
        /*0022*/ 	.short	0x0028
        /*0024*/ 	.byte	0x00, 0xf0, 0x21, 0x00


	//----- nvinfo : EIATTR_KPARAM_INFO
	.align		4
.L_31:
        /*0028*/ 	.byte	0x04, 0x17
        /*002a*/ 	.short	(.L_33 - .L_32)
.L_32:
        /*002c*/ 	.word	0x00000000
        /*0030*/ 	.short	0x0005
        /*0032*/ 	.short	0x0024
        /*0034*/ 	.byte	0x00, 0xf0, 0x11, 0x00


	//----- nvinfo : EIATTR_KPARAM_INFO
	.align		4
.L_33:
        /*0038*/ 	.byte	0x04, 0x17
        /*003a*/ 	.short	(.L_35 - .L_34)
.L_34:
        /*003c*/ 	.word	0x00000000
        /*0040*/ 	.short	0x0004
        /*0042*/ 	.short	0x0020
        /*0044*/ 	.byte	0x00, 0xf0, 0x11, 0x00


	//----- nvinfo : EIATTR_KPARAM_INFO
	.align		4
.L_35:
        /*0048*/ 	.byte	0x04, 0x17
        /*004a*/ 	.short	(.L_37 - .L_36)
.L_36:
        /*004c*/ 	.word	0x00000000
        /*0050*/ 	.short	0x0003
        /*0052*/ 	.short	0x0018
        /*0054*/ 	.byte	0x00, 0xf5, 0x21, 0x00


	//----- nvinfo : EIATTR_KPARAM_INFO
	.align		4
.L_37:
        /*0058*/ 	.byte	0x04, 0x17
        /*005a*/ 	.short	(.L_39 - .L_38)
.L_38:
        /*005c*/ 	.word	0x00000000
        /*0060*/ 	.short	0x0002
        /*0062*/ 	.short	0x0010
        /*0064*/ 	.byte	0x00, 0xf5, 0x21, 0x00


	//----- nvinfo : EIATTR_KPARAM_INFO
	.align		4
.L_39:
        /*0068*/ 	.byte	0x04, 0x17
        /*006a*/ 	.short	(.L_41 - .L_40)
.L_40:
        /*006c*/ 	.word	0x00000000
        /*0070*/ 	.short	0x0001
        /*0072*/ 	.short	0x0008
        /*0074*/ 	.byte	0x00, 0xf5, 0x21, 0x00


	//----- nvinfo : EIATTR_KPARAM_INFO
	.align		4
.L_41:
        /*0078*/ 	.byte	0x04, 0x17
        /*007a*/ 	.short	(.L_43 - .L_42)
.L_42:
        /*007c*/ 	.word	0x00000000
        /*0080*/ 	.short	0x0000
        /*0082*/ 	.short	0x0000
        /*0084*/ 	.byte	0x00, 0xf5, 0x21, 0x00


	//----- nvinfo : EIATTR_SPARSE_MMA_MASK
	.align		4
.L_43:
        /*0088*/ 	.byte	0x03, 0x50
        /*008a*/ 	.short	0x0000


	//----- nvinfo : EIATTR_MAXREG_COUNT
	.align		4
        /*008c*/ 	.byte	0x03, 0x1b
        /*008e*/ 	.short	0x00ff


	//----- nvinfo : EIATTR_MERCURY_ISA_VERSION
	.align		4
        /*0090*/ 	.byte	0x03, 0x5f
        /*0092*/ 	.short	0x0101


	//----- nvinfo : EIATTR_VRC_CTA_INIT_COUNT
	.align		4
        /*0094*/ 	.byte	0x02, 0x4a
	.zero		1
	.zero		1


	//----- nvinfo : EIATTR_EXIT_INSTR_OFFSETS
	.align		4
        /*0098*/ 	.byte	0x04, 0x1c
        /*009a*/ 	.short	(.L_45 - .L_44)


	//   ....[0]....
.L_44:
        /*009c*/ 	.word	0x00000100


	//   ....[1]....
        /*00a0*/ 	.word	0x000004a0


	//----- nvinfo : EIATTR_CRS_STACK_SIZE
	.align		4
.L_45:
        /*00a4*/ 	.byte	0x04, 0x1e
        /*00a6*/ 	.short	(.L_47 - .L_46)
.L_46:
        /*00a8*/ 	.word	0x00000000


	//----- nvinfo : EIATTR_CBANK_PARAM_SIZE
	.align		4
.L_47:
        /*00ac*/ 	.byte	0x03, 0x19
        /*00ae*/ 	.short	0x0038


	//----- nvinfo : EIATTR_PARAM_CBANK
	.align		4
        /*00b0*/ 	.byte	0x04, 0x0a
        /*00b2*/ 	.short	(.L_49 - .L_48)
	.align		4
.L_48:
        /*00b4*/ 	.word	index@(.nv.constant0._Z14calculate_wavePdS_S_S_iidd)
        /*00b8*/ 	.short	0x0380
        /*00ba*/ 	.short	0x0038


	//----- nvinfo : EIATTR_SW_WAR
	.align		4
.L_49:
        /*00bc*/ 	.byte	0x04, 0x36
        /*00be*/ 	.short	(.L_51 - .L_50)
.L_50:
        /*00c0*/ 	.word	0x00000008
.L_51:


//--------------------- .nv.info._Z24define_initial_conditionPdiiii --------------------------
	.section	.nv.info._Z24define_initial_conditionPdiiii,"",@"SHT_CUDA_INFO"
	.sectionflags	@""
	.align	4


	//----- nvinfo : EIATTR_CUDA_API_VERSION
	.align		4
        /*0000*/ 	.byte	0x04, 0x37
        /*0002*/ 	.short	(.L_53 - .L_52)
.L_52:
        /*0004*/ 	.word	0x00000082


	//----- nvinfo : EIATTR_KPARAM_INFO
	.align		4
.L_53:
        /*0008*/ 	.byte	0x04, 0x17
        /*000a*/ 	.short	(.L_55 - .L_54)
.L_54:
        /*000c*/ 	.word	0x00000000
        /*0010*/ 	.short	0x0004
        /*0012*/ 	.short	0x0014
        /*0014*/ 	.byte	0x00, 0xf0, 0x11, 0x00


	//----- nvinfo : EIATTR_KPARAM_INFO
	.align		4
.L_55:
        /*0018*/ 	.byte	0x04, 0x17
        /*001a*/ 	.short	(.L_57 - .L_56)
.L_56:
        /*001c*/ 	.word	0x00000000
        /*0020*/ 	.short	0x0003
        /*0022*/ 	.short	0x0010
        /*0024*/ 	.byte	0x00, 0xf0, 0x11, 0x00


	//----- nvinfo : EIATTR_KPARAM_INFO
	.align		4
.L_57:
        /*0028*/ 	.byte	0x04, 0x17
        /*002a*/ 	.short	(.L_59 - .L_58)
.L_58:
        /*002c*/ 	.word	0x00000000
        /*0030*/ 	.short	0x0002
        /*0032*/ 	.short	0x000c
        /*0034*/ 	.byte	0x00, 0xf0, 0x11, 0x00


	//----- nvinfo : EIATTR_KPARAM_INFO
	.align		4
.L_59:
        /*0038*/ 	.byte	0x04, 0x17
        /*003a*/ 	.short	(.L_61 - .L_60)
.L_60:
        /*003c*/ 	.word	0x00000000
        /*0040*/ 	.short	0x0001
        /*0042*/ 	.short	0x0008
        /*0044*/ 	.byte	0x00, 0xf0, 0x11, 0x00


	//----- nvinfo : EIATTR_KPARAM_INFO
	.align		4
.L_61:
        /*0048*/ 	.byte	0x04, 0x17
        /*004a*/ 	.short	(.L_63 - .L_62)
.L_62:
        /*004c*/ 	.word	0x00000000
        /*0050*/ 	.short	0x0000
        /*0052*/ 	.short	0x0000
        /*0054*/ 	.byte	0x00, 0xf5, 0x21, 0x00


	//----- nvinfo : EIATTR_SPARSE_MMA_MASK
	.align		4
.L_63:
        /*0058*/ 	.byte	0x03, 0x50
        /*005a*/ 	.short	0x0000


	//----- nvinfo : EIATTR_MAXREG_COUNT
	.align		4
        /*005c*/ 	.byte	0x03, 0x1b
        /*005e*/ 	.short	0x00ff


	//----- nvinfo : EIATTR_MERCURY_ISA_VERSION
	.align		4
        /*0060*/ 	.byte	0x03, 0x5f
        /*0062*/ 	.short	0x0101


	//----- nvinfo : EIATTR_VRC_CTA_INIT_COUNT
	.align		4
        /*0064*/ 	.byte	0x02, 0x4a
	.zero		1
	.zero		1


	//----- nvinfo : EIATTR_EXIT_INSTR_OFFSETS
	.align		4
        /*0068*/ 	.byte	0x04, 0x1c
        /*006a*/ 	.short	(.L_65 - .L_64)


	//   ....[0]....
.L_64:
        /*006c*/ 	.word	0x000000c0


	//   ....[1]....
        /*0070*/ 	.word	0x00000560


	//----- nvinfo : EIATTR_CRS_STACK_SIZE
	.align		4
.L_65:
        /*0074*/ 	.byte	0x04, 0x1e
        /*0076*/ 	.short	(.L_67 - .L_66)
.L_66:
        /*0078*/ 	.word	0x00000000


	//----- nvinfo : EIATTR_CBANK_PARAM_SIZE
	.align		4
.L_67:
        /*007c*/ 	.byte	0x03, 0x19
        /*007e*/ 	.short	0x0018


	//----- nvinfo : EIATTR_PARAM_CBANK
	.align		4
        /*0080*/ 	.byte	0x04, 0x0a
        /*0082*/ 	.short	(.L_69 - .L_68)
	.align		4
.L_68:
        /*0084*/ 	.word	index@(.nv.constant0._Z24define_initial_conditionPdiiii)
        /*0088*/ 	.short	0x0380
        /*008a*/ 	.short	0x0018


	//----- nvinfo : EIATTR_SW_WAR
	.align		4
.L_69:
        /*008c*/ 	.byte	0x04, 0x36
        /*008e*/ 	.short	(.L_71 - .L_70)
.L_70:
        /*0090*/ 	.word	0x00000008
.L_71:


//--------------------- .nv.info._Z8define_cPddii --------------------------
	.section	.nv.info._Z8define_cPddii,"",@"SHT_CUDA_INFO"
	.sectionflags	@""
	.align	4


	//----- nvinfo : EIATTR_CUDA_API_VERSION
	.align		4
        /*0000*/ 	.byte	0x04, 0x37
        /*0002*/ 	.short	(.L_73 - .L_72)
.L_72:
        /*0004*/ 	.word	0x00000082


	//----- nvinfo : EIATTR_KPARAM_INFO
	.align		4
.L_73:
        /*0008*/ 	.byte	0x04, 0x17
        /*000a*/ 	.short	(.L_75 - .L_74)
.L_74:
        /*000c*/ 	.word	0x00000000
        /*0010*/ 	.short	0x0003
        /*0012*/ 	.short	0x0014
        /*0014*/ 	.byte	0x00, 0xf0, 0x11, 0x00


	//----- nvinfo : EIATTR_KPARAM_INFO
	.align		4
.L_75:
        /*0018*/ 	.byte	0x04, 0x17
        /*001a*/ 	.short	(.L_77 - .L_76)
.L_76:
        /*001c*/ 	.word	0x00000000
        /*0020*/ 	.short	0x0002
        /*0022*/ 	.short	0x0010
        /*0024*/ 	.byte	0x00, 0xf0, 0x11, 0x00


	//----- nvinfo : EIATTR_KPARAM_INFO
	.align		4
.L_77:
        /*0028*/ 	.byte	0x04, 0x17
        /*002a*/ 	.short	(.L_79 - .L_78)
.L_78:
        /*002c*/ 	.word	0x00000000
        /*0030*/ 	.short	0x0001
        /*0032*/ 	.short	0x0008
        /*0034*/ 	.byte	0x00, 0xf0, 0x21, 0x00


	//----- nvinfo : EIATTR_KPARAM_INFO
	.align		4
.L_79:
        /*0038*/ 	.byte	0x04, 0x17
        /*003a*/ 	.short	(.L_81 - .L_80)
.L_80:
        /*003c*/ 	.word	0x00000000
        /*0040*/ 	.short	0x0000
        /*0042*/ 	.short	0x0000
        /*0044*/ 	.byte	0x00, 0xf5, 0x21, 0x00


	//----- nvinfo : EIATTR_SPARSE_MMA_MASK
	.align		4
.L_81:
        /*0048*/ 	.byte	0x03, 0x50
        /*004a*/ 	.short	0x0000


	//----- nvinfo : EIATTR_MAXREG_COUNT
	.align		4
        /*004c*/ 	.byte	0x03, 0x1b
        /*004e*/ 	.short	0x00ff


	//----- nvinfo : EIATTR_MERCURY_ISA_VERSION
	.align		4
        /*0050*/ 	.byte	0x03, 0x5f
        /*0052*/ 	.short	0x0101


	//----- nvinfo : EIATTR_VRC_CTA_INIT_COUNT
	.align		4
        /*0054*/ 	.byte	0x02, 0x4a
	.zero		1
	.zero		1


	//----- nvinfo : EIATTR_EXIT_INSTR_OFFSETS
	.align		4
        /*0058*/ 	.byte	0x04, 0x1c
        /*005a*/ 	.short	(.L_83 - .L_82)


	//   ....[0]....
.L_82:
        /*005c*/ 	.word	0x000000c0


	//   ....[1]....
        /*0060*/ 	.word	0x00000130


	//----- nvinfo : EIATTR_CBANK_PARAM_SIZE
	.align		4
.L_83:
        /*0064*/ 	.byte	0x03, 0x19
        /*0066*/ 	.short	0x0018


	//----- nvinfo : EIATTR_PARAM_CBANK
	.align		4
        /*0068*/ 	.byte	0x04, 0x0a
        /*006a*/ 	.short	(.L_85 - .L_84)
	.align		4
.L_84:
        /*006c*/ 	.word	index@(.nv.constant0._Z8define_cPddii)
        /*0070*/ 	.short	0x0380
        /*0072*/ 	.short	0x0018


	//----- nvinfo : EIATTR_SW_WAR
	.align		4
.L_85:
        /*0074*/ 	.byte	0x04, 0x36
        /*0076*/ 	.short	(.L_87 - .L_86)
.L_86:
        /*0078*/ 	.word	0x00000008
.L_87:


//--------------------- .nv.info._Z12initialize_uPdii --------------------------
	.section	.nv.info._Z12initialize_uPdii,"",@"SHT_CUDA_INFO"
	.sectionflags	@""
	.align	4


	//----- nvinfo : EIATTR_CUDA_API_VERSION
	.align		4
        /*0000*/ 	.byte	0x04, 0x37
        /*0002*/ 	.short	(.L_89 - .L_88)
.L_88:
        /*0004*/ 	.word	0x00000082


	//----- nvinfo : EIATTR_KPARAM_INFO
	.align		4
.L_89:
        /*0008*/ 	.byte	0x04, 0x17
        /*000a*/ 	.short	(.L_91 - .L_90)
.L_90:
        /*000c*/ 	.word	0x00000000
        /*0010*/ 	.short	0x0002
        /*0012*/ 	.short	0x000c
        /*0014*/ 	.byte	0x00, 0xf0, 0x11, 0x00


	//----- nvinfo : EIATTR_KPARAM_INFO
	.align		4
.L_91:
        /*0018*/ 	.byte	0x04, 0x17
        /*001a*/ 	.short	(.L_93 - .L_92)
.L_92:
        /*001c*/ 	.word	0x00000000
        /*0020*/ 	.short	0x0001
        /*0022*/ 	.short	0x0008
        /*0024*/ 	.byte	0x00, 0xf0, 0x11, 0x00


	//----- nvinfo : EIATTR_KPARAM_INFO
	.align		4
.L_93:
        /*0028*/ 	.byte	0x04, 0x17
        /*002a*/ 	.short	(.L_95 - .L_94)
.L_94:
        /*002c*/ 	.word	0x00000000
        /*0030*/ 	.short	0x0000
        /*0032*/ 	.short	0x0000
        /*0034*/ 	.byte	0x00, 0xf5, 0x21, 0x00


	//----- nvinfo : EIATTR_SPARSE_MMA_MASK
	.align		4
.L_95:
        /*0038*/ 	.byte	0x03, 0x50
        /*003a*/ 	.short	0x0000


	//----- nvinfo : EIATTR_MAXREG_COUNT
	.align		4
        /*003c*/ 	.byte	0x03, 0x1b
        /*003e*/ 	.short	0x00ff


	//----- nvinfo : EIATTR_MERCURY_ISA_VERSION
	.align		4
        /*0040*/ 	.byte	0x03, 0x5f
        /*0042*/ 	.short	0x0101


	//----- nvinfo : EIATTR_VRC_CTA_INIT_COUNT
	.align		4
        /*0044*/ 	.byte	0x02, 0x4a
	.zero		1
	.zero		1


	//----- nvinfo : EIATTR_EXIT_INSTR_OFFSETS
	.align		4
        /*0048*/ 	.byte	0x04, 0x1c
        /*004a*/ 	.short	(.L_97 - .L_96)


	//   ....[0]....
.L_96:
        /*004c*/ 	.word	0x000000c0


	//   ....[1]....
        /*0050*/ 	.word	0x00000120


	//----- nvinfo : EIATTR_CBANK_PARAM_SIZE
	.align		4
.L_97:
        /*0054*/ 	.byte	0x03, 0x19
        /*0056*/ 	.short	0x0010


	//----- nvinfo : EIATTR_PARAM_CBANK
	.align		4
        /*0058*/ 	.byte	0x04, 0x0a
        /*005a*/ 	.short	(.L_99 - .L_98)
	.align		4
.L_98:
        /*005c*/ 	.word	index@(.nv.constant0._Z12initialize_uPdii)
        /*0060*/ 	.short	0x0380
        /*0062*/ 	.short	0x0010


	//----- nvinfo : EIATTR_SW_WAR
	.align		4
.L_99:
        /*0064*/ 	.byte	0x04, 0x36
        /*0066*/ 	.short	(.L_101 - .L_100)
.L_100:
        /*0068*/ 	.word	0x00000008
.L_101:


//--------------------- .nv.callgraph             --------------------------
	.section	.nv.callgraph,"",@"SHT_CUDA_CALLGRAPH"
	.align	4
	.sectionentsize	8
	.align		4
        /*0000*/ 	.word	0x00000000
	.align		4
        /*0004*/ 	.word	0xffffffff
	.align		4
        /*0008*/ 	.word	0x00000000
	.align		4
        /*000c*/ 	.word	0xfffffffe
	.align		4
        /*0010*/ 	.word	0x00000000
	.align		4
        /*0014*/ 	.word	0xfffffffd
	.align		4
        /*0018*/ 	.word	0x00000000
	.align		4
        /*001c*/ 	.word	0xfffffffc


//--------------------- .text._Z14calculate_wavePdS_S_S_iidd --------------------------
	.section	.text._Z14calculate_wavePdS_S_S_iidd,"ax",@progbits
	.align	128
        .global         _Z14calculate_wavePdS_S_S_iidd
        .type           _Z14calculate_wavePdS_S_S_iidd,@function
        .size           _Z14calculate_wavePdS_S_S_iidd,(.L_x_13 - _Z14calculate_wavePdS_S_S_iidd)
        .other          _Z14calculate_wavePdS_S_S_iidd,@"STO_CUDA_ENTRY STV_DEFAULT"
_Z14calculate_wavePdS_S_S_iidd:
.text._Z14calculate_wavePdS_S_S_iidd:
[----:B------:R-:W-:Y:S01]  /*0000*/  LDC R1, c[0x0][0x37c] ;  /* 0x0000df00ff017b82 */ /* 0x000fe20000000800 */
[----:B------:R-:W0:Y:S07]  /*0010*/  S2R R0, SR_TID.X ;  /* 0x0000000000007919 */ /* 0x000e2e0000002100 */
[----:B------:R-:W0:Y:S01]  /*0020*/  S2UR UR5, SR_CTAID.X ;  /* 0x00000000000579c3 */ /* 0x000e220000002500 */
[----:B------:R-:W1:Y:S01]  /*0030*/  LDCU.64 UR8, c[0x0][0x3a0] ;  /* 0x00007400ff0877ac */ /* 0x000e620008000a00 */
[----:B------:R-:W2:Y:S06]  /*0040*/  S2R R5, SR_TID.Y ;  /* 0x0000000000057919 */ /* 0x000eac0000002200 */
[----:B------:R-:W0:Y:S08]  /*0050*/  LDC R3, c[0x0][0x360] ;  /* 0x0000d800ff037b82 */ /* 0x000e300000000800 */
[----:B------:R-:W2:Y:S01]  /*0060*/  S2UR UR6, SR_CTAID.Y ;  /* 0x00000000000679c3 */ /* 0x000ea20000002600 */
[----:B-1----:R-:W-:-:S07]  /*0070*/  UIADD3 UR4, UPT, UPT, UR8, -0x1, URZ ;  /* 0xffffffff08047890 */ /* 0x002fce000fffe0ff */
[----:B------:R-:W2:Y:S01]  /*0080*/  LDC R2, c[0x0][0x364] ;  /* 0x0000d900ff027b82 */ /* 0x000ea20000000800 */
[----:B0-----:R-:W-:-:S05]  /*0090*/  IMAD R0, R3, UR5, R0 ;  /* 0x0000000503007c24 */ /* 0x001fca000f8e0200 */
[----:B------:R-:W-:Y:S01]  /*00a0*/  ISETP.GE.AND P0, PT, R0, UR4, PT ;  /* 0x0000000400007c0c */ /* 0x000fe2000bf06270 */
[----:B------:R-:W-:-:S03]  /*00b0*/  UIADD3 UR4, UPT, UPT, UR9, -0x1, URZ ;  /* 0xffffffff09047890 */ /* 0x000fc6000fffe0ff */
[----:B------:R-:W-:Y:S01]  /*00c0*/  ISETP.LT.OR P0, PT, R0, 0x1, P0 ;  /* 0x000000010000780c */ /* 0x000fe20000701670 */
[----:B--2---:R-:W-:-:S05]  /*00d0*/  IMAD R5, R2, UR6, R5 ;  /* 0x0000000602057c24 */ /* 0x004fca000f8e0205 */
[----:B------:R-:W-:-:S04]  /*00e0*/  ISETP.EQ.OR P0, PT, R5, RZ, P0 ;  /* 0x000000ff0500720c */ /* 0x000fc80000702670 */
[----:B------:R-:W-:-:S13]  /*00f0*/  ISETP.GE.OR P0, PT, R5, UR4, P0 ;  /* 0x0000000405007c0c */ /* 0x000fda0008706670 */
[----:B------:R-:W-:Y:S05]  /*0100*/  @P0 EXIT ;  /* 0x000000000000094d */ /* 0x000fea0003800000 */
[----:B------:R-:W0:Y:S01]  /*0110*/  LDC.64 R2, c[0x0][0x398] ;  /* 0x0000e600ff027b82 */ /* 0x000e220000000a00 */
[----:B------:R-:W1:Y:S01]  /*0120*/  LDCU.64 UR4, c[0x0][0x358] ;  /* 0x00006b00ff0477ac */ /* 0x000e620008000a00 */
[----:B------:R-:W-:-:S06]  /*0130*/  IMAD R4, R5, UR8, R0 ;  /* 0x0000000805047c24 */ /* 0x000fcc000f8e0200 */
[----:B------:R-:W2:Y:S01]  /*0140*/  LDC.64 R6, c[0x0][0x3b0] ;  /* 0x0000ec00ff067b82 */ /* 0x000ea20000000a00 */
[----:B------:R-:W-:Y:S01]  /*0150*/  IMAD.MOV.U32 R10, RZ, RZ, 0x1 ;  /* 0x00000001ff0a7424 */ /* 0x000fe200078e00ff */
[----:B------:R-:W3:Y:S01]  /*0160*/  LDCU.64 UR6, c[0x0][0x3a8] ;  /* 0x00007500ff0677ac */ /* 0x000ee20008000a00 */
[----:B0-----:R-:W-:-:S06]  /*0170*/  IMAD.WIDE R2, R4, 0x8, R2 ;  /* 0x0000000804027825 */ /* 0x001fcc00078e0202 */
[----:B-1----:R-:W4:Y:S01]  /*0180*/  LDG.E.64 R2, desc[UR4][R2.64] ;  /* 0x0000000402027981 */ /* 0x002f22000c1e1b00 */
[----:B------:R-:W-:Y:S01]  /*0190*/  BSSY.RECONVERGENT B0, `(.L_x_0) ;  /* 0x0000014000007945 */ /* 0x000fe20003800200 */
[----:B--2---:R-:W-:-:S06]  /*01a0*/  DMUL R6, R6, R6 ;  /* 0x0000000606067228 */ /* 0x004fcc0000000000 */
[----:B------:R-:W0:Y:S02]  /*01b0*/  MUFU.RCP64H R11, R7 ;  /* 0x00000007000b7308 */ /* 0x000e240000001800 */
[----:B0-----:R-:W-:-:S08]  /*01c0*/  DFMA R8, -R6, R10, 1 ;  /* 0x3ff000000608742b */ /* 0x001fd0000000010a */
[----:B------:R-:W-:-:S08]  /*01d0*/  DFMA R12, R8, R8, R8 ;  /* 0x00000008080c722b */ /* 0x000fd00000000008 */
[----:B------:R-:W-:Y:S02]  /*01e0*/  DFMA R12, R10, R12, R10 ;  /* 0x0000000c0a0c722b */ /* 0x000fe4000000000a */
[----:B----4-:R-:W-:-:S06]  /*01f0*/  DMUL R8, R2, R2 ;  /* 0x0000000202087228 */ /* 0x010fcc0000000000 */
[----:B------:R-:W-:Y:S02]  /*0200*/  DFMA R2, -R6, R12, 1 ;  /* 0x3ff000000602742b */ /* 0x000fe4000000010c */
[----:B---3--:R-:W-:-:S06]  /*0210*/  DMUL R8, R8, UR6 ;  /* 0x0000000608087c28 */ /* 0x008fcc0008000000 */
[----:B------:R-:W-:Y:S02]  /*0220*/  DFMA R2, R12, R2, R12 ;  /* 0x000000020c02722b */ /* 0x000fe4000000000c */
[----:B------:R-:W-:-:S08]  /*0230*/  DMUL R8, R8, UR6 ;  /* 0x0000000608087c28 */ /* 0x000fd00008000000 */
[----:B------:R-:W-:Y:S02]  /*0240*/  DMUL R10, R8, R2 ;  /* 0x00000002080a7228 */ /* 0x000fe40000000000 */
[----:B------:R-:W-:-:S06]  /*0250*/  FSETP.GEU.AND P1, PT, |R9|, 6.5827683646048100446e-37, PT ;  /* 0x036000000900780b */ /* 0x000fcc0003f2e200 */
[----:B------:R-:W-:-:S08]  /*0260*/  DFMA R12, -R6, R10, R8 ;  /* 0x0000000a060c722b */ /* 0x000fd00000000108 */
[----:B------:R-:W-:-:S10]  /*0270*/  DFMA R2, R2, R12, R10 ;  /* 0x0000000c0202722b */ /* 0x000fd4000000000a */
[----:B------:R-:W-:-:S05]  /*0280*/  FFMA R10, RZ, R7, R3 ;  /* 0x00000007ff0a7223 */ /* 0x000fca0000000003 */
[----:B------:R-:W-:-:S13]  /*0290*/  FSETP.GT.AND P0, PT, |R10|, 1.469367938527859385e-39, PT ;  /* 0x001000000a00780b */ /* 0x000fda0003f04200 */
[----:B------:R-:W-:Y:S05]  /*02a0*/  @P0 BRA P1, `(.L_x_1) ;  /* 0x0000000000080947 */ /* 0x000fea0000800000 */
[----:B------:R-:W-:-:S07]  /*02b0*/  MOV R12, 0x2d0 ;  /* 0x000002d0000c7802 */ /* 0x000fce0000000f00 */
[----:B------:R-:W-:Y:S05]  /*02c0*/  CALL.REL.NOINC `($__internal_0_$__cuda_sm20_div_rn_f64_full) ;  /* 0x0000000000787944 */ /* 0x000fea0003c00000 */
.L_x_1:
[----:B------:R-:W-:Y:S05]  /*02d0*/  BSYNC.RECONVERGENT B0 ;  /* 0x0000000000007941 */ /* 0x000fea0003800200 */
.L_x_0:
[----:B------:R-:W0:Y:S08]  /*02e0*/  LDC.64 R14, c[0x0][0x388] ;  /* 0x0000e200ff0e7b82 */ /* 0x000e300000000a00 */
[----:B------:R-:W1:Y:S08]  /*02f0*/  LDC R20, c[0x0][0x3a0] ;  /* 0x0000e800ff147b82 */ /* 0x000e700000000800 */
[----:B------:R-:W2:Y:S01]  /*0300*/  LDC.64 R16, c[0x0][0x390] ;  /* 0x0000e400ff107b82 */ /* 0x000ea20000000a00 */
[----:B0-----:R-:W-:-:S05]  /*0310*/  IMAD.WIDE R18, R4, 0x8, R14 ;  /* 0x0000000804127825 */ /* 0x001fca00078e020e */
[----:B------:R-:W3:Y:S04]  /*0320*/  LDG.E.64 R12, desc[UR4][R18.64] ;  /* 0x00000004120c7981 */ /* 0x000ee8000c1e1b00 */
[----:B------:R-:W4:Y:S01]  /*0330*/  LDG.E.64 R6, desc[UR4][R18.64+0x8] ;  /* 0x0000080412067981 */ /* 0x000f22000c1e1b00 */
[----:B-1----:R-:W-:-:S03]  /*0340*/  IMAD.WIDE R10, R20, 0x8, R18 ;  /* 0x00000008140a7825 */ /* 0x002fc600078e0212 */
[----:B------:R-:W5:Y:S01]  /*0350*/  LDG.E.64 R8, desc[UR4][R18.64+-0x8] ;  /* 0xfffff80412087981 */ /* 0x000f62000c1e1b00 */
[--C-:B------:R-:W-:Y:S02]  /*0360*/  IMAD R5, R5, R20, R20.reuse ;  /* 0x0000001405057224 */ /* 0x100fe400078e0214 */
[----:B------:R-:W-:Y:S01]  /*0370*/  IMAD.MOV R20, RZ, RZ, -R20 ;  /* 0x000000ffff147224 */ /* 0x000fe200078e0a14 */
[----:B------:R-:W5:Y:S01]  /*0380*/  LDG.E.64 R10, desc[UR4][R10.64] ;  /* 0x000000040a0a7981 */ /* 0x000f62000c1e1b00 */
[----:B--2---:R-:W-:-:S04]  /*0390*/  IMAD.WIDE R16, R4, 0x8, R16 ;  /* 0x0000000804107825 */ /* 0x004fc800078e0210 */
[----:B------:R-:W-:Y:S02]  /*03a0*/  IMAD R5, R20, 0x2, R5 ;  /* 0x0000000214057824 */ /* 0x000fe400078e0205 */
[----:B------:R-:W2:Y:S02]  /*03b0*/  LDG.E.64 R16, desc[UR4][R16.64] ;  /* 0x0000000410107981 */ /* 0x000ea4000c1e1b00 */
[----:B------:R-:W-:-:S04]  /*03c0*/  IMAD.IADD R5, R0, 0x1, R5 ;  /* 0x0000000100057824 */ /* 0x000fc800078e0205 */
[----:B------:R-:W-:-:S06]  /*03d0*/  IMAD.WIDE R14, R5, 0x8, R14 ;  /* 0x00000008050e7825 */ /* 0x000fcc00078e020e */
[----:B------:R-:W2:Y:S01]  /*03e0*/  LDG.E.64 R14, desc[UR4][R14.64] ;  /* 0x000000040e0e7981 */ /* 0x000ea2000c1e1b00 */
[----:B---3--:R-:W-:-:S08]  /*03f0*/  DADD R12, R12, R12 ;  /* 0x000000000c0c7229 */ /* 0x008fd0000000000c */
[----:B----4-:R-:W-:-:S08]  /*0400*/  DADD R6, -R12, R6 ;  /* 0x000000000c067229 */ /* 0x010fd00000000106 */
[----:B-----5:R-:W-:Y:S01]  /*0410*/  DADD R6, R6, R8 ;  /* 0x0000000006067229 */ /* 0x020fe20000000008 */
[----:B------:R-:W0:Y:S07]  /*0420*/  LDC.64 R8, c[0x0][0x380] ;  /* 0x0000e000ff087b82 */ /* 0x000e2e0000000a00 */
[----:B------:R-:W-:-:S08]  /*0430*/  DADD R6, R6, R10 ;  /* 0x0000000006067229 */ /* 0x000fd0000000000a */
[C---:B------:R-:W-:Y:S02]  /*0440*/  DADD R6, -R12.reuse, R6 ;  /* 0x000000000c067229 */ /* 0x040fe40000000106 */
[----:B--2---:R-:W-:-:S06]  /*0450*/  DADD R12, R12, -R16 ;  /* 0x000000000c0c7229 */ /* 0x004fcc0000000810 */
[----:B------:R-:W-:Y:S01]  /*0460*/  DADD R6, R6, R14 ;  /* 0x0000000006067229 */ /* 0x000fe2000000000e */
[----:B0-----:R-:W-:-:S07]  /*0470*/  IMAD.WIDE R4, R4, 0x8, R8 ;  /* 0x0000000804047825 */ /* 0x001fce00078e0208 */
[----:B------:R-:W-:-:S07]  /*0480*/  DFMA R6, R6, R2, R12 ;  /* 0x000000020606722b */ /* 0x000fce000000000c */
[----:B------:R-:W-:Y:S01]  /*0490*/  STG.E.64 desc[UR4][R4.64], R6 ;  /* 0x0000000604007986 */ /* 0x000fe2000c101b04 */
[----:B------:R-:W-:Y:S05]  /*04a0*/  EXIT ;  /* 0x000000000000794d */ /* 0x000fea0003800000 */
        .weak           $__internal_0_$__cuda_sm20_div_rn_f64_full
        .type           $__internal_0_$__cuda_sm20_div_rn_f64_full,@function
        .size           $__internal_0_$__cuda_sm20_div_rn_f64_full,(.L_x_13 - $__internal_0_$__cuda_sm20_div_rn_f64_full)
$__internal_0_$__cuda_sm20_div_rn_f64_full:
[C---:B------:R-:W-:Y:S01]  /*04b0*/  FSETP.GEU.AND P0, PT, |R7|.reuse, 1.469367938527859385e-39, PT ;  /* 0x001000000700780b */ /* 0x040fe20003f0e200 */
[----:B------:R-:W-:Y:S01]  /*04c0*/  IMAD.MOV.U32 R10, RZ, RZ, 0x1 ;  /* 0x00000001ff0a7424 */ /* 0x000fe200078e00ff */
[----:B------:R-:W-:Y:S01]  /*04d0*/  LOP3.LUT R2, R7, 0x800fffff, RZ, 0xc0, !PT ;  /* 0x800fffff07027812 */ /* 0x000fe200078ec0ff */
[----:B------:R-:W-:Y:S01]  /*04e0*/  BSSY.RECONVERGENT B1, `(.L_x_2) ;  /* 0x0000055000017945 */ /* 0x000fe20003800200 */
[C---:B------:R-:W-:Y:S02]  /*04f0*/  FSETP.GEU.AND P2, PT, |R9|.reuse, 1.469367938527859385e-39, PT ;  /* 0x001000000900780b */ /* 0x040fe40003f4e200 */
[----:B------:R-:W-:Y:S01]  /*0500*/  LOP3.LUT R3, R2, 0x3ff00000, RZ, 0xfc, !PT ;  /* 0x3ff0000002037812 */ /* 0x000fe200078efcff */
[----:B------:R-:W-:Y:S01]  /*0510*/  IMAD.MOV.U32 R2, RZ, RZ, R6 ;  /* 0x000000ffff027224 */ /* 0x000fe200078e0006 */
[----:B------:R-:W-:Y:S02]  /*0520*/  LOP3.LUT R13, R9, 0x7ff00000, RZ, 0xc0, !PT ;  /* 0x7ff00000090d7812 */ /* 0x000fe400078ec0ff */
[----:B------:R-:W-:-:S03]  /*0530*/  LOP3.LUT R20, R7, 0x7ff00000, RZ, 0xc0, !PT ;  /* 0x7ff0000007147812 */ /* 0x000fc600078ec0ff */
[----:B------:R-:W-:Y:S01]  /*0540*/  @!P0 DMUL R2, R6, 8.98846567431157953865e+307 ;  /* 0x7fe0000006028828 */ /* 0x000fe20000000000 */
[----:B------:R-:W-:-:S03]  /*0550*/  ISETP.GE.U32.AND P1, PT, R13, R20, PT ;  /* 0x000000140d00720c */ /* 0x000fc60003f26070 */
[----:B------:R-:W-:Y:S01]  /*0560*/  @!P2 LOP3.LUT R18, R7, 0x7ff00000, RZ, 0xc0, !PT ;  /* 0x7ff000000712a812 */ /* 0x000fe200078ec0ff */
[----:B------:R-:W-:Y:S01]  /*0570*/  @!P2 IMAD.MOV.U32 R22, RZ, RZ, RZ ;  /* 0x000000ffff16a224 */ /* 0x000fe200078e00ff */
[----:B------:R-:W0:Y:S02]  /*0580*/  MUFU.RCP64H R11, R3 ;  /* 0x00000003000b7308 */ /* 0x000e240000001800 */
[----:B------:R-:W-:Y:S01]  /*0590*/  @!P2 ISETP.GE.U32.AND P3, PT, R13, R18, PT ;  /* 0x000000120d00a20c */ /* 0x000fe20003f66070 */
[----:B0-----:R-:W-:-:S08]  /*05a0*/  DFMA R14, R10, -R2, 1 ;  /* 0x3ff000000a0e742b */ /* 0x001fd00000000802 */
[----:B------:R-:W-:Y:S01]  /*05b0*/  DFMA R16, R14, R14, R14 ;  /* 0x0000000e0e10722b */ /* 0x000fe2000000000e */
[----:B------:R-:W-:-:S05]  /*05c0*/  IMAD.MOV.U32 R14, RZ, RZ, 0x1ca00000 ;  /* 0x1ca00000ff0e7424 */ /* 0x000fca00078e00ff */
[C---:B------:R-:W-:Y:S02]  /*05d0*/  @!P2 SEL R15, R14.reuse, 0x63400000, !P3 ;  /* 0x634000000e0fa807 */ /* 0x040fe40005800000 */
[----:B------:R-:W-:Y:S01]  /*05e0*/  DFMA R16, R10, R16, R10 ;  /* 0x000000100a10722b */ /* 0x000fe2000000000a */
[----:B------:R-:W-:Y:S01]  /*05f0*/  SEL R11, R14, 0x63400000, !P1 ;  /* 0x634000000e0b7807 */ /* 0x000fe20004800000 */
[----:B------:R-:W-:Y:S01]  /*0600*/  IMAD.MOV.U32 R10, RZ, RZ, R8 ;  /* 0x000000ffff0a7224 */ /* 0x000fe200078e0008 */
[--C-:B------:R-:W-:Y:S02]  /*0610*/  @!P2 LOP3.LUT R15, R15, 0x80000000, R9.reuse, 0xf8, !PT ;  /* 0x800000000f0fa812 */ /* 0x100fe400078ef809 */
[----:B------:R-:W-:Y:S02]  /*0620*/  LOP3.LUT R11, R11, 0x800fffff, R9, 0xf8, !PT ;  /* 0x800fffff0b0b7812 */ /* 0x000fe400078ef809 */
[----:B------:R-:W-:Y:S01]  /*0630*/  @!P2 LOP3.LUT R23, R15, 0x100000, RZ, 0xfc, !PT ;  /* 0x001000000f17a812 */ /* 0x000fe200078efcff */
[----:B------:R-:W-:-:S05]  /*0640*/  DFMA R18, R16, -R2, 1 ;  /* 0x3ff000001012742b */ /* 0x000fca0000000802 */
[----:B------:R-:W-:Y:S01]  /*0650*/  @!P2 DFMA R10, R10, 2, -R22 ;  /* 0x400000000a0aa82b */ /* 0x000fe20000000816 */
[----:B------:R-:W-:Y:S02]  /*0660*/  IMAD.MOV.U32 R23, RZ, RZ, R13 ;  /* 0x000000ffff177224 */ /* 0x000fe400078e000d */
[----:B------:R-:W-:Y:S01]  /*0670*/  DFMA R16, R16, R18, R16 ;  /* 0x000000121010722b */ /* 0x000fe20000000010 */
[----:B------:R-:W-:Y:S01]  /*0680*/  IMAD.MOV.U32 R22, RZ, RZ, R20 ;  /* 0x000000ffff167224 */ /* 0x000fe200078e0014 */
[----:B------:R-:W-:-:S05]  /*0690*/  @!P0 LOP3.LUT R22, R3, 0x7ff00000, RZ, 0xc0, !PT ;  /* 0x7ff0000003168812 */ /* 0x000fca00078ec0ff */
[----:B------:R-:W-:Y:S01]  /*06a0*/  @!P2 LOP3.LUT R23, R11, 0x7ff00000, RZ, 0xc0, !PT ;  /* 0x7ff000000b17a812 */ /* 0x000fe200078ec0ff */
[----:B------:R-:W-:Y:S01]  /*06b0*/  VIADD R24, R22, 0xffffffff ;  /* 0xffffffff16187836 */ /* 0x000fe20000000000 */
[----:B------:R-:W-:-:S03]  /*06c0*/  DMUL R18, R16, R10 ;  /* 0x0000000a10127228 */ /* 0x000fc60000000000 */
[----:B------:R-:W-:-:S05]  /*06d0*/  VIADD R15, R23, 0xffffffff ;  /* 0xffffffff170f7836 */ /* 0x000fca0000000000 */
[----:B------:R-:W-:Y:S01]  /*06e0*/  ISETP.GT.U32.AND P0, PT, R15, 0x7feffffe, PT ;  /* 0x7feffffe0f00780c */ /* 0x000fe20003f04070 */
[----:B------:R-:W-:-:S03]  /*06f0*/  DFMA R20, R18, -R2, R10 ;  /* 0x800000021214722b */ /* 0x000fc6000000000a */
[----:B------:R-:W-:-:S05]  /*0700*/  ISETP.GT.U32.OR P0, PT, R24, 0x7feffffe, P0 ;  /* 0x7feffffe1800780c */ /* 0x000fca0000704470 */
[----:B------:R-:W-:-:S08]  /*0710*/  DFMA R16, R16, R20, R18 ;  /* 0x000000141010722b */ /* 0x000fd00000000012 */
[----:B------:R-:W-:Y:S05]  /*0720*/  @P0 BRA `(.L_x_3) ;  /* 0x00000000006c0947 */ /* 0x000fea0003800000 */
[----:B------:R-:W-:-:S04]  /*0730*/  LOP3.LUT R18, R7, 0x7ff00000, RZ, 0xc0, !PT ;  /* 0x7ff0000007127812 */ /* 0x000fc800078ec0ff */
[CC--:B------:R-:W-:Y:S02]  /*0740*/  VIADDMNMX R8, R13.reuse, -R18.reuse, 0xb9600000, !PT ;  /* 0xb96000000d087446 */ /* 0x0c0fe40007800912 */
[----:B------:R-:W-:Y:S02]  /*0750*/  ISETP.GE.U32.AND P0, PT, R13, R18, PT ;  /* 0x000000120d00720c */ /* 0x000fe40003f06070 */
[----:B------:R-:W-:Y:S02]  /*0760*/  VIMNMX R8, PT, PT, R8, 0x46a00000, PT ;  /* 0x46a0000008087848 */ /* 0x000fe40003fe0100 */
[----:B------:R-:W-:-:S05]  /*0770*/  SEL R13, R14, 0x63400000, !P0 ;  /* 0x634000000e0d7807 */ /* 0x000fca0004000000 */
[----:B------:R-:W-:Y:S02]  /*0780*/  IMAD.IADD R13, R8, 0x1, -R13 ;  /* 0x00000001080d7824 */ /* 0x000fe400078e0a0d */
[----:B------:R-:W-:Y:S02]  /*0790*/  IMAD.MOV.U32 R8, RZ, RZ, RZ ;  /* 0x000000ffff087224 */ /* 0x000fe400078e00ff */
[----:B------:R-:W-:-:S06]  /*07a0*/  VIADD R9, R13, 0x7fe00000 ;  /* 0x7fe000000d097836 */ /* 0x000fcc0000000000 */
[----:B------:R-:W-:-:S10]  /*07b0*/  DMUL R14, R16, R8 ;  /* 0x00000008100e7228 */ /* 0x000fd40000000000 */
[----:B------:R-:W-:-:S13]  /*07c0*/  FSETP.GTU.AND P0, PT, |R15|, 1.469367938527859385e-39, PT ;  /* 0x001000000f00780b */ /* 0x000fda0003f0c200 */
[----:B------:R-:W-:Y:S05]  /*07d0*/  @P0 BRA `(.L_x_4) ;  /* 0x0000000000940947 */ /* 0x000fea0003800000 */
[----:B------:R-:W-:Y:S01]  /*07e0*/  DFMA R2, R16, -R2, R10 ;  /* 0x800000021002722b */ /* 0x000fe2000000000a */
[----:B------:R-:W-:-:S09]  /*07f0*/  IMAD.MOV.U32 R8, RZ, RZ, RZ ;  /* 0x000000ffff087224 */ /* 0x000fd200078e00ff */
[C---:B------:R-:W-:Y:S02]  /*0800*/  FSETP.NEU.AND P0, PT, R3.reuse, RZ, PT ;  /* 0x000000ff0300720b */ /* 0x040fe40003f0d000 */
[----:B------:R-:W-:-:S04]  /*0810*/  LOP3.LUT R7, R3, 0x80000000, R7, 0x48, !PT ;  /* 0x8000000003077812 */ /* 0x000fc800078e4807 */
[----:B------:R-:W-:-:S07]  /*0820*/  LOP3.LUT R9, R7, R9, RZ, 0xfc, !PT ;  /* 0x0000000907097212 */ /* 0x000fce00078efcff */
[----:B------:R-:W-:Y:S05]  /*0830*/  @!P0 BRA `(.L_x_4) ;  /* 0x00000000007c8947 */ /* 0x000fea0003800000 */
[----:B------:R-:W-:Y:S01]  /*0840*/  IMAD.MOV R3, RZ, RZ, -R13 ;  /* 0x000000ffff037224 */ /* 0x000fe200078e0a0d */
[----:B------:R-:W-:Y:S01]  /*0850*/  DMUL.RP R8, R16, R8 ;  /* 0x0000000810087228 */ /* 0x000fe20000008000 */
[----:B------:R-:W-:Y:S01]  /*0860*/  IMAD.MOV.U32 R2, RZ, RZ, RZ ;  /* 0x000000ffff027224 */ /* 0x000fe200078e00ff */
[----:B------:R-:W-:-:S05]  /*0870*/  IADD3 R13, PT, PT, -R13, -0x43300000, RZ ;  /* 0xbcd000000d0d7810 */ /* 0x000fca0007ffe1ff */
[----:B------:R-:W-:-:S03]  /*0880*/  DFMA R2, R14, -R2, R16 ;  /* 0x800000020e02722b */ /* 0x000fc60000000010 */
[----:B------:R-:W-:-:S07]  /*0890*/  LOP3.LUT R7, R9, R7, RZ, 0x3c, !PT ;  /* 0x0000000709077212 */ /* 0x000fce00078e3cff */
[----:B------:R-:W-:-:S04]  /*08a0*/  FSETP.NEU.AND P0, PT, |R3|, R13, PT ;  /* 0x0000000d0300720b */ /* 0x000fc80003f0d200 */
[----:B------:R-:W-:Y:S02]  /*08b0*/  FSEL R14, R8, R14, !P0 ;  /* 0x0000000e080e7208 */ /* 0x000fe40004000000 */
[----:B------:R-:W-:Y:S01]  /*08c0*/  FSEL R15, R7, R15, !P0 ;  /* 0x0000000f070f7208 */ /* 0x000fe20004000000 */
[----:B------:R-:W-:Y:S06]  /*08d0*/  BRA `(.L_x_4) ;  /* 0x0000000000547947 */ /* 0x000fec0003800000 */
.L_x_3:
[----:B------:R-:W-:-:S14]  /*08e0*/  DSETP.NAN.AND P0, PT, R8, R8, PT ;  /* 0x000000080800722a */ /* 0x000fdc0003f08000 */
[----:B------:R-:W-:Y:S05]  /*08f0*/  @P0 BRA `(.L_x_5) ;  /* 0x0000000000440947 */ /* 0x000fea0003800000 */
[----:B------:R-:W-:-:S14]  /*0900*/  DSETP.NAN.AND P0, PT, R6, R6, PT ;  /* 0x000000060600722a */ /* 0x000fdc0003f08000 */
[----:B------:R-:W-:Y:S05]  /*0910*/  @P0 BRA `(.L_x_6) ;  /* 0x0000000000300947 */ /* 0x000fea0003800000 */
[----:B------:R-:W-:Y:S01]  /*0920*/  ISETP.NE.AND P0, PT, R23, R22, PT ;  /* 0x000000161700720c */ /* 0x000fe20003f05270 */
[----:B------:R-:W-:Y:S02]  /*0930*/  IMAD.MOV.U32 R14, RZ, RZ, 0x0 ;  /* 0x00000000ff0e7424 */ /* 0x000fe400078e00ff */
[----:B------:R-:W-:-:S10]  /*0940*/  IMAD.MOV.U32 R15, RZ, RZ, -0x80000 ;  /* 0xfff80000ff0f7424 */ /* 0x000fd400078e00ff */
[----:B------:R-:W-:Y:S05]  /*0950*/  @!P0 BRA `(.L_x_4) ;  /* 0x0000000000348947 */ /* 0x000fea0003800000 */
[----:B------:R-:W-:Y:S02]  /*0960*/  ISETP.NE.AND P0, PT, R23, 0x7ff00000, PT ;  /* 0x7ff000001700780c */ /* 0x000fe40003f05270 */
[----:B------:R-:W-:Y:S02]  /*0970*/  LOP3.LUT R15, R9, 0x80000000, R7, 0x48, !PT ;  /* 0x80000000090f7812 */ /* 0x000fe400078e4807 */
[----:B------:R-:W-:-:S13]  /*0980*/  ISETP.EQ.OR P0, PT, R22, RZ, !P0 ;  /* 0x000000ff1600720c */ /* 0x000fda0004702670 */
[----:B------:R-:W-:Y:S01]  /*0990*/  @P0 LOP3.LUT R2, R15, 0x7ff00000, RZ, 0xfc, !PT ;  /* 0x7ff000000f020812 */ /* 0x000fe200078efcff */
[----:B------:R-:W-:Y:S02]  /*09a0*/  @!P0 IMAD.MOV.U32 R14, RZ, RZ, RZ ;  /* 0x000000ffff0e8224 */ /* 0x000fe400078e00ff */
[----:B------:R-:W-:Y:S02]  /*09b0*/  @P0 IMAD.MOV.U32 R14, RZ, RZ, RZ ;  /* 0x000000ffff0e0224 */ /* 0x000fe400078e00ff */
[----:B------:R-:W-:Y:S01]  /*09c0*/  @P0 IMAD.MOV.U32 R15, RZ, RZ, R2 ;  /* 0x000000ffff0f0224 */ /* 0x000fe200078e0002 */
[----:B------:R-:W-:Y:S06]  /*09d0*/  BRA `(.L_x_4) ;  /* 0x0000000000147947 */ /* 0x000fec0003800000 */
.L_x_6:
[----:B------:R-:W-:Y:S01]  /*09e0*/  LOP3.LUT R15, R7, 0x80000, RZ, 0xfc, !PT ;  /* 0x00080000070f7812 */ /* 0x000fe200078efcff */
[----:B------:R-:W-:Y:S01]  /*09f0*/  IMAD.MOV.U32 R14, RZ, RZ, R6 ;  /* 0x000000ffff0e7224 */ /* 0x000fe200078e0006 */
[----:B------:R-:W-:Y:S06]  /*0a00*/  BRA `(.L_x_4) ;  /* 0x0000000000087947 */ /* 0x000fec0003800000 */
.L_x_5:
[----:B------:R-:W-:Y:S01]  /*0a10*/  LOP3.LUT R15, R9, 0x80000, RZ, 0xfc, !PT ;  /* 0x00080000090f7812 */ /* 0x000fe200078efcff */
[----:B------:R-:W-:-:S07]  /*0a20*/  IMAD.MOV.U32 R14, RZ, RZ, R8 ;  /* 0x000000ffff0e7224 */ /* 0x000fce00078e0008 */
.L_x_4:
[----:B------:R-:W-:Y:S05]  /*0a30*/  BSYNC.RECONVERGENT B1 ;  /* 0x0000000000017941 */ /* 0x000fea0003800200 */
.L_x_2:
[----:B------:R-:W-:Y:S02]  /*0a40*/  IMAD.MOV.U32 R13, RZ, RZ, 0x0 ;  /* 0x00000000ff0d7424 */ /* 0x000fe400078e00ff */
[----:B------:R-:W-:Y:S02]  /*0a50*/  IMAD.MOV.U32 R2, RZ, RZ, R14 ;  /* 0x000000ffff027224 */ /* 0x000fe400078e000e */
[----:B------:R-:W-:Y:S01]  /*0a60*/  IMAD.MOV.U32 R3, RZ, RZ, R15 ;  /* 0x000000ffff037224 */ /* 0x000fe200078e000f */
[----:B------:R-:W-:Y:S06]  /*0a70*/  RET.REL.NODEC R12 `(_Z14calculate_wavePdS_S_S_iidd) ;  /* 0xfffffff40c607950 */ /* 0x000fec0003c3ffff */
.L_x_7:
[----:B------:R-:W-:-:S00]  /*0a80*/  BRA `(.L_x_7) ;  /* 0xfffffffc00fc7947 */ /* 0x000fc0000383ffff */
[----:B------:R-:W-:-:S00]  /*0a90*/  NOP ;  /* 0x0000000000007918 */ /* 0x000fc00000000000 */
        /* <DEDUP_REMOVED lines=14> */
.L_x_13:


//--------------------- .text._Z24define_initial_conditionPdiiii --------------------------
	.section	.text._Z24define_initial_conditionPdiiii,"ax",@progbits
	.align	128
        .global         _Z24define_initial_conditionPdiiii
        .type           _Z24define_initial_conditionPdiiii,@function
        .size           _Z24define_initial_conditionPdiiii,(.L_x_15 - _Z24define_initial_conditionPdiiii)
        .other          _Z24define_initial_conditionPdiiii,@"STO_CUDA_ENTRY STV_DEFAULT"
_Z24define_initial_conditionPdiiii:
.text._Z24define_initial_conditionPdiiii:
[----:B------:R-:W-:Y:S01]  /*0000*/  LDC R1, c[0x0][0x37c] ;  /* 0x0000df00ff017b82 */ /* 0x000fe20000000800 */
[----:B------:R-:W0:Y:S07]  /*0010*/  S2R R7, SR_TID.Y ;  /* 0x0000000000077919 */ /* 0x000e2e0000002200 */
[----:B------:R-:W1:Y:S01]  /*0020*/  LDC R3, c[0x0][0x360] ;  /* 0x0000d800ff037b82 */ /* 0x000e620000000800 */
[----:B------:R-:W2:Y:S01]  /*0030*/  LDCU.64 UR6, c[0x0][0x388] ;  /* 0x00007100ff0677ac */ /* 0x000ea20008000a00 */
[----:B------:R-:W1:Y:S06]  /*0040*/  S2R R0, SR_TID.X ;  /* 0x0000000000007919 */ /* 0x000e6c0000002100 */
[----:B------:R-:W0:Y:S08]  /*0050*/  S2UR UR5, SR_CTAID.Y ;  /* 0x00000000000579c3 */ /* 0x000e300000002600 */
[----:B------:R-:W0:Y:S08]  /*0060*/  LDC R2, c[0x0][0x364] ;  /* 0x0000d900ff027b82 */ /* 0x000e300000000800 */
[----:B------:R-:W1:Y:S01]  /*0070*/  S2UR UR4, SR_CTAID.X ;  /* 0x00000000000479c3 */ /* 0x000e620000002500 */
[----:B0-----:R-:W-:-:S05]  /*0080*/  IMAD R7, R2, UR5, R7 ;  /* 0x0000000502077c24 */ /* 0x001fca000f8e0207 */
[----:B--2---:R-:W-:Y:S01]  /*0090*/  ISETP.GE.AND P0, PT, R7, UR7, PT ;  /* 0x0000000707007c0c */ /* 0x004fe2000bf06270 */
[----:B-1----:R-:W-:-:S05]  /*00a0*/  IMAD R0, R3, UR4, R0 ;  /* 0x0000000403007c24 */ /* 0x002fca000f8e0200 */
[----:B------:R-:W-:-:S13]  /*00b0*/  ISETP.GE.OR P0, PT, R0, UR6, P0 ;  /* 0x0000000600007c0c */ /* 0x000fda0008706670 */
[----:B------:R-:W-:Y:S05]  /*00c0*/  @P0 EXIT ;  /* 0x000000000000094d */ /* 0x000fea0003800000 */
[----:B------:R-:W0:Y:S01]  /*00d0*/  LDCU.64 UR4, c[0x0][0x390] ;  /* 0x00007200ff0477ac */ /* 0x000e220008000a00 */
[----:B------:R-:W-:Y:S01]  /*00e0*/  MOV R4, 0x652b82fe ;  /* 0x652b82fe00047802 */ /* 0x000fe20000000f00 */
[----:B------:R-:W-:Y:S01]  /*00f0*/  IMAD.MOV.U32 R5, RZ, RZ, 0x3ff71547 ;  /* 0x3ff71547ff057424 */ /* 0x000fe200078e00ff */
[----:B------:R-:W1:Y:S01]  /*0100*/  LDC.64 R12, c[0x0][0x380] ;  /* 0x0000e000ff0c7b82 */ /* 0x000e620000000a00 */
[----:B------:R-:W-:Y:S01]  /*0110*/  BSSY.RECONVERGENT B0, `(.L_x_8) ;  /* 0x0000043000007945 */ /* 0x000fe20003800200 */
[----:B0-----:R-:W-:Y:S01]  /*0120*/  VIADD R2, R0, -UR4 ;  /* 0x8000000400027c36 */ /* 0x001fe20008000000 */
[----:B------:R-:W-:Y:S01]  /*0130*/  UMOV UR4, 0x9999999a ;  /* 0x9999999a00047882 */ /* 0x000fe20000000000 */
[----:B------:R-:W-:Y:S01]  /*0140*/  VIADD R3, R7, -UR5 ;  /* 0x8000000507037c36 */ /* 0x000fe20008000000 */
[----:B------:R-:W-:Y:S01]  /*0150*/  UMOV UR5, 0x3fc99999 ;  /* 0x3fc9999900057882 */ /* 0x000fe20000000000 */
[----:B------:R-:W-:-:S04]  /*0160*/  IMAD R2, R2, R2, RZ ;  /* 0x0000000202027224 */ /* 0x000fc800078e02ff */
[----:B------:R-:W-:-:S04]  /*0170*/  IMAD R6, R3, R3, R2 ;  /* 0x0000000303067224 */ /* 0x000fc800078e0202 */
[----:B------:R-:W0:Y:S02]  /*0180*/  I2F.F64.U32 R2, R6 ;  /* 0x0000000600027312 */ /* 0x000e240000201800 */
[----:B0-----:R-:W-:Y:S01]  /*0190*/  DMUL R2, R2, -UR4 ;  /* 0x8000000402027c28 */ /* 0x001fe20008000000 */
[----:B------:R-:W-:Y:S01]  /*01a0*/  UMOV UR4, 0xfefa39ef ;  /* 0xfefa39ef00047882 */ /* 0x000fe20000000000 */
[----:B------:R-:W-:-:S06]  /*01b0*/  UMOV UR5, 0x3fe62e42 ;  /* 0x3fe62e4200057882 */ /* 0x000fcc0000000000 */
[----:B------:R-:W-:Y:S02]  /*01c0*/  DFMA R4, R2, R4, 6.75539944105574400000e+15 ;  /* 0x433800000204742b */ /* 0x000fe40000000004 */
[----:B------:R-:W-:-:S06]  /*01d0*/  FSETP.GEU.AND P0, PT, |R3|, 4.1917929649353027344, PT ;  /* 0x4086232b0300780b */ /* 0x000fcc0003f0e200 */
[----:B------:R-:W-:-:S08]  /*01e0*/  DADD R8, R4, -6.75539944105574400000e+15 ;  /* 0xc338000004087429 */ /* 0x000fd00000000000 */
[----:B------:R-:W-:Y:S01]  /*01f0*/  DFMA R10, R8, -UR4, R2 ;  /* 0x80000004080a7c2b */ /* 0x000fe20008000002 */
[----:B------:R-:W-:Y:S01]  /*0200*/  UMOV UR4, 0x3b39803f ;  /* 0x3b39803f00047882 */ /* 0x000fe20000000000 */
[----:B------:R-:W-:-:S06]  /*0210*/  UMOV UR5, 0x3c7abc9e ;  /* 0x3c7abc9e00057882 */ /* 0x000fcc0000000000 */
[----:B------:R-:W-:Y:S01]  /*0220*/  DFMA R8, R8, -UR4, R10 ;  /* 0x8000000408087c2b */ /* 0x000fe2000800000a */
[----:B------:R-:W-:Y:S01]  /*0230*/  UMOV UR4, 0x69ce2bdf ;  /* 0x69ce2bdf00047882 */ /* 0x000fe20000000000 */
[----:B------:R-:W-:Y:S01]  /*0240*/  MOV R10, 0xfca213ea ;  /* 0xfca213ea000a7802 */ /* 0x000fe20000000f00 */
[----:B------:R-:W-:Y:S01]  /*0250*/  IMAD.MOV.U32 R11, RZ, RZ, 0x3e928af3 ;  /* 0x3e928af3ff0b7424 */ /* 0x000fe200078e00ff */
[----:B------:R-:W-:-:S05]  /*0260*/  UMOV UR5, 0x3e5ade15 ;  /* 0x3e5ade1500057882 */ /* 0x000fca0000000000 */
[----:B------:R-:W-:Y:S01]  /*0270*/  DFMA R10, R8, UR4, R10 ;  /* 0x00000004080a7c2b */ /* 0x000fe2000800000a */
[----:B------:R-:W-:Y:S01]  /*0280*/  UMOV UR4, 0x62401315 ;  /* 0x6240131500047882 */ /* 0x000fe20000000000 */
[----:B------:R-:W-:-:S06]  /*0290*/  UMOV UR5, 0x3ec71dee ;  /* 0x3ec71dee00057882 */ /* 0x000fcc0000000000 */
[----:B------:R-:W-:Y:S01]  /*02a0*/  DFMA R10, R8, R10, UR4 ;  /* 0x00000004080a7e2b */ /* 0x000fe2000800000a */
        /* <DEDUP_REMOVED lines=20> */
[C---:B------:R-:W-:Y:S01]  /*03f0*/  DFMA R10, R8.reuse, R10, UR4 ;  /* 0x00000004080a7e2b */ /* 0x040fe2000800000a */
[----:B------:R-:W0:Y:S07]  /*0400*/  LDCU.64 UR4, c[0x0][0x358] ;  /* 0x00006b00ff0477ac */ /* 0x000e2e0008000a00 */
[----:B------:R-:W-:-:S08]  /*0410*/  DFMA R10, R8, R10, 1 ;  /* 0x3ff00000080a742b */ /* 0x000fd0000000000a */
[----:B------:R-:W-:Y:S01]  /*0420*/  DFMA R10, R8, R10, 1 ;  /* 0x3ff00000080a742b */ /* 0x000fe2000000000a */
[----:B------:R-:W-:-:S04]  /*0430*/  IMAD R9, R7, UR6, R0 ;  /* 0x0000000607097c24 */ /* 0x000fc8000f8e0200 */
[----:B-1----:R-:W-:-:S05]  /*0440*/  IMAD.WIDE R8, R9, 0x8, R12 ;  /* 0x0000000809087825 */ /* 0x002fca00078e020c */
[----:B------:R-:W-:Y:S01]  /*0450*/  LEA R7, R4, R11, 0x14 ;  /* 0x0000000b04077211 */ /* 0x000fe200078ea0ff */
[----:B------:R-:W-:Y:S01]  /*0460*/  IMAD.MOV.U32 R6, RZ, RZ, R10 ;  /* 0x000000ffff067224 */ /* 0x000fe200078e000a */
[----:B0-----:R-:W-:Y:S06]  /*0470*/  @!P0 BRA `(.L_x_9) ;  /* 0x0000000000308947 */ /* 0x001fec0003800000 */
[----:B------:R-:W-:Y:S01]  /*0480*/  FSETP.GEU.AND P1, PT, |R3|, 4.2275390625, PT ;  /* 0x408748000300780b */ /* 0x000fe20003f2e200 */
[C---:B------:R-:W-:Y:S02]  /*0490*/  DADD R6, R2.reuse, +INF ;  /* 0x7ff0000002067429 */ /* 0x040fe40000000000 */
[----:B------:R-:W-:-:S08]  /*04a0*/  DSETP.GEU.AND P0, PT, R2, RZ, PT ;  /* 0x000000ff0200722a */ /* 0x000fd00003f0e000 */
[----:B------:R-:W-:Y:S02]  /*04b0*/  FSEL R6, R6, RZ, P0 ;  /* 0x000000ff06067208 */ /* 0x000fe40000000000 */
[----:B------:R-:W-:Y:S02]  /*04c0*/  @!P1 LEA.HI R0, R4, R4, RZ, 0x1 ;  /* 0x0000000404009211 */ /* 0x000fe400078f08ff */
[----:B------:R-:W-:Y:S02]  /*04d0*/  FSEL R7, R7, RZ, P0 ;  /* 0x000000ff07077208 */ /* 0x000fe40000000000 */
[----:B------:R-:W-:-:S04]  /*04e0*/  @!P1 SHF.R.S32.HI R3, RZ, 0x1, R0 ;  /* 0x00000001ff039819 */ /* 0x000fc80000011400 */
[----:B------:R-:W-:Y:S01]  /*04f0*/  @!P1 IADD3 R2, PT, PT, R4, -R3, RZ ;  /* 0x8000000304029210 */ /* 0x000fe20007ffe0ff */
[----:B------:R-:W-:-:S03]  /*0500*/  @!P1 IMAD R11, R3, 0x100000, R11 ;  /* 0x00100000030b9824 */ /* 0x000fc600078e020b */
[----:B------:R-:W-:Y:S02]  /*0510*/  @!P1 LEA R3, R2, 0x3ff00000, 0x14 ;  /* 0x3ff0000002039811 */ /* 0x000fe400078ea0ff */
[----:B------:R-:W-:-:S06]  /*0520*/  @!P1 MOV R2, RZ ;  /* 0x000000ff00029202 */ /* 0x000fcc0000000f00 */
[----:B------:R-:W-:-:S11]  /*0530*/  @!P1 DMUL R6, R10, R2 ;  /* 0x000000020a069228 */ /* 0x000fd60000000000 */
.L_x_9:
[----:B------:R-:W-:Y:S05]  /*0540*/  BSYNC.RECONVERGENT B0 ;  /* 0x0000000000007941 */ /* 0x000fea0003800200 */
.L_x_8:
[----:B------:R-:W-:Y:S01]  /*0550*/  STG.E.64 desc[UR4][R8.64], R6 ;  /* 0x0000000608007986 */ /* 0x000fe2000c101b04 */
[----:B------:R-:W-:Y:S05]  /*0560*/  EXIT ;  /* 0x000000000000794d */ /* 0x000fea0003800000 */
.L_x_10:
        /* <DEDUP_REMOVED lines=9> */
.L_x_15:


//--------------------- .text._Z8define_cPddii    --------------------------
	.section	.text._Z8define_cPddii,"ax",@progbits
	.align	128
        .global         _Z8define_cPddii
        .type           _Z8define_cPddii,@function
        .size           _Z8define_cPddii,(.L_x_16 - _Z8define_cPddii)
        .other          _Z8define_cPddii,@"STO_CUDA_ENTRY STV_DEFAULT"
_Z8define_cPddii:
.text._Z8define_cPddii:
        /* <DEDUP_REMOVED lines=13> */
[----:B------:R-:W0:Y:S01]  /*00d0*/  LDC.64 R2, c[0x0][0x380] ;  /* 0x0000e000ff027b82 */ /* 0x000e220000000a00 */
[----:B------:R-:W1:Y:S01]  /*00e0*/  LDCU.64 UR4, c[0x0][0x358] ;  /* 0x00006b00ff0477ac */ /* 0x000e620008000a00 */
[----:B------:R-:W-:-:S06]  /*00f0*/  IMAD R7, R7, UR6, R0 ;  /* 0x0000000607077c24 */ /* 0x000fcc000f8e0200 */
[----:B------:R-:W1:Y:S01]  /*0100*/  LDC.64 R4, c[0x0][0x388] ;  /* 0x0000e200ff047b82 */ /* 0x000e620000000a00 */
[----:B0-----:R-:W-:-:S05]  /*0110*/  IMAD.WIDE R2, R7, 0x8, R2 ;  /* 0x0000000807027825 */ /* 0x001fca00078e0202 */
[----:B-1----:R-:W-:Y:S01]  /*0120*/  STG.E.64 desc[UR4][R2.64], R4 ;  /* 0x0000000402007986 */ /* 0x002fe2000c101b04 */
[----:B------:R-:W-:Y:S05]  /*0130*/  EXIT ;  /* 0x000000000000794d */ /* 0x000fea0003800000 */
.L_x_11:
        /* <DEDUP_REMOVED lines=12> */
.L_x_16:


//--------------------- .text._Z12initialize_uPdii --------------------------
	.section	.text._Z12initialize_uPdii,"ax",@progbits
	.align	128
        .global         _Z12initialize_uPdii
        .type           _Z12initialize_uPdii,@function
        .size           _Z12initialize_uPdii,(.L_x_17 - _Z12initialize_uPdii)
        .other          _Z12initialize_uPdii,@"STO_CUDA_ENTRY STV_DEFAULT"
_Z12initialize_uPdii:
.text._Z12initialize_uPdii:
        /* <DEDUP_REMOVED lines=15> */
[----:B------:R-:W-:-:S04]  /*00f0*/  IMAD R5, R5, UR6, R0 ;  /* 0x0000000605057c24 */ /* 0x000fc8000f8e0200 */
[----:B0-----:R-:W-:-:S05]  /*0100*/  IMAD.WIDE R2, R5, 0x8, R2 ;  /* 0x0000000805027825 */ /* 0x001fca00078e0202 */
[----:B-1----:R-:W-:Y:S01]  /*0110*/  STG.E.64 desc[UR4][R2.64], RZ ;  /* 0x000000ff02007986 */ /* 0x002fe2000c101b04 */
[----:B------:R-:W-:Y:S05]  /*0120*/  EXIT ;  /* 0x000000000000794d */ /* 0x000fea0003800000 */
.L_x_12:
        /* <DEDUP_REMOVED lines=13> */
.L_x_17:


//--------------------- .nv.shared.reserved.0     --------------------------
	.section	.nv.shared.reserved.0,"aw",@nobits
	.weak		__nv_reservedSMEM_offset_0_alias
	.size		__nv_reservedSMEM_offset_0_alias, 0, 64
	.other		__nv_reservedSMEM_offset_0_alias,@"STO_CUDA_RESERVED_SHARED STV_DEFAULT"
__nv_reservedSMEM_offset_0_alias:
	.zero		0
	.zero		64


//--------------------- .nv.constant0._Z14calculate_wavePdS_S_S_iidd --------------------------
	.section	.nv.constant0._Z14calculate_wavePdS_S_S_iidd,"a",@progbits
	.sectionflags	@""
	.align	4
.nv.constant0._Z14calculate_wavePdS_S_S_iidd:
	.zero		952


//--------------------- .nv.constant0._Z24define_initial_conditionPdiiii --------------------------
	.section	.nv.constant0._Z24define_initial_conditionPdiiii,"a",@progbits
	.sectionflags	@""
	.align	4
.nv.constant0._Z24define_initial_conditionPdiiii:
	.zero		920


//--------------------- .nv.constant0._Z8define_cPddii --------------------------
	.section	.nv.constant0._Z8define_cPddii,"a",@progbits
	.sectionflags	@""
	.align	4
.nv.constant0._Z8define_cPddii:
	.zero		920


//--------------------- .nv.constant0._Z12initialize_uPdii --------------------------
	.section	.nv.constant0._Z12initialize_uPdii,"a",@progbits
	.sectionflags	@""
	.align	4
.nv.constant0._Z12initialize_uPdii:
	.zero		912


//--------------------- SYMBOLS --------------------------

	.type		.nv.reservedSmem.offset0,@object
	.size		.nv.reservedSmem.offset0,0x4
